//
// Generated by NVIDIA NVVM Compiler
//
// Compiler Build ID: CL-36424714
// Cuda compilation tools, release 13.0, V13.0.88
// Based on NVVM 20.0.0
//

.version 9.0
.target sm_100
.address_size 64

	// .globl	_Z9hello_gpuv
.extern .func  (.param .b32 func_retval0) vprintf
(
	.param .b64 vprintf_param_0,
	.param .b64 vprintf_param_1
)
;
.global .align 1 .b8 $str[16] = {72, 101, 108, 108, 111, 32, 102, 114, 111, 109, 32, 71, 80, 85, 10};
.global .align 1 .b8 $str$1[46] = {72, 101, 108, 108, 111, 32, 102, 114, 111, 109, 32, 71, 80, 85, 32, 102, 114, 111, 109, 32, 40, 98, 108, 111, 99, 107, 58, 32, 37, 100, 44, 32, 116, 104, 114, 101, 97, 100, 58, 32, 37, 100, 32, 41, 10};
.global .align 1 .b8 $str$2[56] = {72, 101, 108, 108, 111, 32, 102, 114, 111, 109, 32, 71, 80, 85, 32, 102, 114, 111, 109, 32, 40, 98, 108, 111, 99, 107, 58, 32, 40, 37, 100, 32, 37, 100, 41, 44, 32, 116, 104, 114, 101, 97, 100, 58, 32, 40, 37, 100, 32, 37, 100, 41, 32, 41, 10};

.visible .entry _Z9hello_gpuv()
{
	.reg .b32 	%r<3>;
	.reg .b64 	%rd<3>;

	mov.u64 	%rd1, $str;
	cvta.global.u64 	%rd2, %rd1;
	{ // callseq 0, 0
	.param .b64 param0;
	st.param.b64 	[param0], %rd2;
	.param .b64 param1;
	st.param.b64 	[param1], 0;
	.param .b32 retval0;
	call.uni (retval0), 
	vprintf, 
	(
	param0, 
	param1
	);
	ld.param.b32 	%r1, [retval0];
	} // callseq 0
	ret;

}
	// .globl	_Z16hello_gpu_threadv
.visible .entry _Z16hello_gpu_threadv()
{
	.local .align 8 .b8 	__local_depot1[8];
	.reg .b64 	%SP;
	.reg .b64 	%SPL;
	.reg .b32 	%r<5>;
	.reg .b64 	%rd<5>;

	mov.u64 	%SPL, __local_depot1;
	cvta.local.u64 	%SP, %SPL;
	add.u64 	%rd1, %SP, 0;
	add.u64 	%rd2, %SPL, 0;
	mov.u32 	%r1, %ctaid.x;
	mov.u32 	%r2, %tid.x;
	st.local.v2.u32 	[%rd2], {%r1, %r2};
	mov.u64 	%rd3, $str$1;
	cvta.global.u64 	%rd4, %rd3;
	{ // callseq 1, 0
	.param .b64 param0;
	st.param.b64 	[param0], %rd4;
	.param .b64 param1;
	st.param.b64 	[param1], %rd1;
	.param .b32 retval0;
	call.uni (retval0), 
	vprintf, 
	(
	param0, 
	param1
	);
	ld.param.b32 	%r3, [retval0];
	} // callseq 1
	ret;

}
	// .globl	_Z19hello_gpu_thread_2dv
.visible .entry _Z19hello_gpu_thread_2dv()
{
	.local .align 16 .b8 	__local_depot2[16];
	.reg .b64 	%SP;
	.reg .b64 	%SPL;
	.reg .b32 	%r<7>;
	.reg .b64 	%rd<5>;

	mov.u64 	%SPL, __local_depot2;
	cvta.local.u64 	%SP, %SPL;
	add.u64 	%rd1, %SP, 0;
	add.u64 	%rd2, %SPL, 0;
	mov.u32 	%r1, %ctaid.x;
	mov.u32 	%r2, %ctaid.y;
	mov.u32 	%r3, %tid.x;
	mov.u32 	%r4, %tid.y;
	st.local.v4.u32 	[%rd2], {%r1, %r2, %r3, %r4};
	mov.u64 	%rd3, $str$2;
	cvta.global.u64 	%rd4, %rd3;
	{ // callseq 2, 0
	.param .b64 param0;
	st.param.b64 	[param0], %rd4;
	.param .b64 param1;
	st.param.b64 	[param1], %rd1;
	.param .b32 retval0;
	call.uni (retval0), 
	vprintf, 
	(
	param0, 
	param1
	);
	ld.param.b32 	%r5, [retval0];
	} // callseq 2
	ret;

}


// ===== COMPILED SASS (sm_100) =====

	.target	sm_100

	.elftype	@"ET_EXEC"


//--------------------- .note.nv.tkinfo           --------------------------
	.section	.note.nv.tkinfo,"",@"SHT_NOTE"
	.sectionflags	@"SHF_NOTE_NV_TKINFO"
	.tkinfo
        /*0018*/ 	.word	0x00000002
        /*0030*/ 	.string	""
        /*0030*/ 	.string	"ptxas"
        /*0030*/ 	.string	"Cuda compilation tools, release 13.0, V13.0.88"
        /*0030*/ 	.string	"Build cuda_13.0.r13.0/compiler.36424714_0"
        /*0030*/ 	.string	"-arch sm_100 -m 64 "



//--------------------- .note.nv.cuinfo           --------------------------
	.section	.note.nv.cuinfo,"",@"SHT_NOTE"
	.sectionflags	@"SHF_NOTE_NV_CUINFO"
        /*0018*/ 	.short	0x0002
        /*001a*/ 	.short	0x0064
        /*001c*/ 	.short	0x0082
	.zero		2


//--------------------- .nv.info                  --------------------------
	.section	.nv.info,"",@"SHT_CUDA_INFO"
	.align	4


	//----- nvinfo : EIATTR_REGCOUNT
	.align		4
        /*0000*/ 	.byte	0x04, 0x2f
        /*0002*/ 	.short	(.L_4 - .L_3)
	.align		4
.L_3:
        /*0004*/ 	.word	index@(_Z9hello_gpuv)
        /*0008*/ 	.word	0x00000018


	//----- nvinfo : EIATTR_FRAME_SIZE
	.align		4
.L_4:
        /*000c*/ 	.byte	0x04, 0x11
        /*000e*/ 	.short	(.L_6 - .L_5)
	.align		4
.L_5:
        /*0010*/ 	.word	index@(_Z9hello_gpuv)
        /*0014*/ 	.word	0x00000000


	//----- nvinfo : EIATTR_REGCOUNT
	.align		4
.L_6:
        /*0018*/ 	.byte	0x04, 0x2f
        /*001a*/ 	.short	(.L_8 - .L_7)
	.align		4
.L_7:
        /*001c*/ 	.word	index@(_Z16hello_gpu_threadv)
        /*0020*/ 	.word	0x00000018


	//----- nvinfo : EIATTR_FRAME_SIZE
	.align		4
.L_8:
        /*0024*/ 	.byte	0x04, 0x11
        /*0026*/ 	.short	(.L_10 - .L_9)
	.align		4
.L_9:
        /*0028*/ 	.word	index@(_Z16hello_gpu_threadv)
        /*002c*/ 	.word	0x00000008


	//----- nvinfo : EIATTR_REGCOUNT
	.align		4
.L_10:
        /*0030*/ 	.byte	0x04, 0x2f
        /*0032*/ 	.short	(.L_12 - .L_11)
	.align		4
.L_11:
        /*0034*/ 	.word	index@(_Z19hello_gpu_thread_2dv)
        /*0038*/ 	.word	0x00000018


	//----- nvinfo : EIATTR_FRAME_SIZE
	.align		4
.L_12:
        /*003c*/ 	.byte	0x04, 0x11
        /*003e*/ 	.short	(.L_14 - .L_13)
	.align		4
.L_13:
        /*0040*/ 	.word	index@(_Z19hello_gpu_thread_2dv)
        /*0044*/ 	.word	0x00000010


	//----- nvinfo : EIATTR_MIN_STACK_SIZE
	.align		4
.L_14:
        /*0048*/ 	.byte	0x04, 0x12
        /*004a*/ 	.short	(.L_16 - .L_15)
	.align		4
.L_15:
        /*004c*/ 	.word	index@(_Z19hello_gpu_thread_2dv)
        /*0050*/ 	.word	0x00000010


	//----- nvinfo : EIATTR_MIN_STACK_SIZE
	.align		4
.L_16:
        /*0054*/ 	.byte	0x04, 0x12
        /*0056*/ 	.short	(.L_18 - .L_17)
	.align		4
.L_17:
        /*0058*/ 	.word	index@(_Z16hello_gpu_threadv)
        /*005c*/ 	.word	0x00000008


	//----- nvinfo : EIATTR_MIN_STACK_SIZE
	.align		4
.L_18:
        /*0060*/ 	.byte	0x04, 0x12
        /*0062*/ 	.short	(.L_20 - .L_19)
	.align		4
.L_19:
        /*0064*/ 	.word	index@(_Z9hello_gpuv)
        /*0068*/ 	.word	0x00000000
.L_20:


//--------------------- .nv.compat                --------------------------
	.section	.nv.compat,"",@"SHT_CUDA_COMPAT_INFO"
	.align	4
        /*0000*/ 	.byte	0x02, 0x09, 0x00, 0x00, 0x02, 0x02, 0x01, 0x00, 0x02, 0x05, 0x05, 0x00, 0x03, 0x07, 0x01, 0x01
        /*0010*/ 	.byte	0x02, 0x03, 0x00, 0x00, 0x02, 0x06, 0x01, 0x00, 0x04, 0x0b, 0x08, 0x00, 0x09, 0x00, 0x00, 0x00
        /*0020*/ 	.byte	0x00, 0x00, 0x00, 0x00


//--------------------- .nv.info._Z19hello_gpu_thread_2dv --------------------------
	.section	.nv.info._Z19hello_gpu_thread_2dv,"",@"SHT_CUDA_INFO"
	.sectionflags	@""
	.align	4


	//----- nvinfo : EIATTR_CUDA_API_VERSION
	.align		4
        /*0000*/ 	.byte	0x04, 0x37
        /*0002*/ 	.short	(.L_22 - .L_21)
.L_21:
        /*0004*/ 	.word	0x00000082


	//----- nvinfo : EIATTR_SPARSE_MMA_MASK
	.align		4
.L_22:
        /*0008*/ 	.byte	0x03, 0x50
        /*000a*/ 	.short	0x0000


	//----- nvinfo : EIATTR_MAXREG_COUNT
	.align		4
        /*000c*/ 	.byte	0x03, 0x1b
        /*000e*/ 	.short	0x00ff


	//----- nvinfo : EIATTR_EXTERNS
	.align		4
        /*0010*/ 	.byte	0x04, 0x0f
        /*0012*/ 	.short	(.L_24 - .L_23)


	//   ....[0]....
	.align		4
.L_23:
        /*0014*/ 	.word	index@(vprintf)


	//----- nvinfo : EIATTR_MERCURY_ISA_VERSION
	.align		4
.L_24:
        /*0018*/ 	.byte	0x03, 0x5f
        /*001a*/ 	.short	0x0101


	//----- nvinfo : EIATTR_VRC_CTA_INIT_COUNT
	.align		4
        /*001c*/ 	.byte	0x02, 0x4a
	.zero		1
	.zero		1


	//----- nvinfo : EIATTR_SYSCALL_OFFSETS
	.align		4
        /*0020*/ 	.byte	0x04, 0x46
        /*0022*/ 	.short	(.L_26 - .L_25)


	//   ....[0]....
.L_25:
        /*0024*/ 	.word	0x00000110


	//----- nvinfo : EIATTR_EXIT_INSTR_OFFSETS
	.align		4
.L_26:
        /*0028*/ 	.byte	0x04, 0x1c
        /*002a*/ 	.short	(.L_28 - .L_27)


	//   ....[0]....
.L_27:
        /*002c*/ 	.word	0x00000120


	//----- nvinfo : EIATTR_SW_WAR
	.align		4
.L_28:
        /*0030*/ 	.byte	0x04, 0x36
        /*0032*/ 	.short	(.L_30 - .L_29)
.L_29:
        /*0034*/ 	.word	0x00000008
.L_30:


//--------------------- .nv.info._Z16hello_gpu_threadv --------------------------
	.section	.nv.info._Z16hello_gpu_threadv,"",@"SHT_CUDA_INFO"
	.sectionflags	@""
	.align	4


	//----- nvinfo : EIATTR_CUDA_API_VERSION
	.align		4
        /*0000*/ 	.byte	0x04, 0x37
        /*0002*/ 	.short	(.L_32 - .L_31)
.L_31:
        /*0004*/ 	.word	0x00000082


	//----- nvinfo : EIATTR_SPARSE_MMA_MASK
	.align		4
.L_32:
        /*0008*/ 	.byte	0x03, 0x50
        /*000a*/ 	.short	0x0000


	//----- nvinfo : EIATTR_MAXREG_COUNT
	.align		4
        /*000c*/ 	.byte	0x03, 0x1b
        /*000e*/ 	.short	0x00ff


	//----- nvinfo : EIATTR_EXTERNS
	.align		4
        /*0010*/ 	.byte	0x04, 0x0f
        /*0012*/ 	.short	(.L_34 - .L_33)


	//   ....[0]....
	.align		4
.L_33:
        /*0014*/ 	.word	index@(vprintf)


	//----- nvinfo : EIATTR_MERCURY_ISA_VERSION
	.align		4
.L_34:
        /*0018*/ 	.byte	0x03, 0x5f
        /*001a*/ 	.short	0x0101


	//----- nvinfo : EIATTR_VRC_CTA_INIT_COUNT
	.align		4
        /*001c*/ 	.byte	0x02, 0x4a
	.zero		1
	.zero		1


	//----- nvinfo : EIATTR_SYSCALL_OFFSETS
	.align		4
        /*0020*/ 	.byte	0x04, 0x46
        /*0022*/ 	.short	(.L_36 - .L_35)


	//   ....[0]....
.L_35:
        /*0024*/ 	.word	0x000000f0


	//----- nvinfo : EIATTR_EXIT_INSTR_OFFSETS
	.align		4
.L_36:
        /*0028*/ 	.byte	0x04, 0x1c
        /*002a*/ 	.short	(.L_38 - .L_37)


	//   ....[0]....
.L_37:
        /*002c*/ 	.word	0x00000100


	//----- nvinfo : EIATTR_SW_WAR
	.align		4
.L_38:
        /*0030*/ 	.byte	0x04, 0x36
        /*0032*/ 	.short	(.L_40 - .L_39)
.L_39:
        /*0034*/ 	.word	0x00000008
.L_40:


//--------------------- .nv.info._Z9hello_gpuv    --------------------------
	.section	.nv.info._Z9hello_gpuv,"",@"SHT_CUDA_INFO"
	.sectionflags	@""
	.align	4


	//----- nvinfo : EIATTR_CUDA_API_VERSION
	.align		4
        /*0000*/ 	.byte	0x04, 0x37
        /*0002*/ 	.short	(.L_42 - .L_41)
.L_41:
        /*0004*/ 	.word	0x00000082


	//----- nvinfo : EIATTR_SPARSE_MMA_MASK
	.align		4
.L_42:
        /*0008*/ 	.byte	0x03, 0x50
        /*000a*/ 	.short	0x0000


	//----- nvinfo : EIATTR_MAXREG_COUNT
	.align		4
        /*000c*/ 	.byte	0x03, 0x1b
        /*000e*/ 	.short	0x00ff


	//----- nvinfo : EIATTR_EXTERNS
	.align		4
        /*0010*/ 	.byte	0x04, 0x0f
        /*0012*/ 	.short	(.L_44 - .L_43)


	//   ....[0]....
	.align		4
.L_43:
        /*0014*/ 	.word	index@(vprintf)


	//----- nvinfo : EIATTR_MERCURY_ISA_VERSION
	.align		4
.L_44:
        /*0018*/ 	.byte	0x03, 0x5f
        /*001a*/ 	.short	0x0101


	//----- nvinfo : EIATTR_VRC_CTA_INIT_COUNT
	.align		4
        /*001c*/ 	.byte	0x02, 0x4a
	.zero		1
	.zero		1


	//----- nvinfo : EIATTR_SYSCALL_OFFSETS
	.align		4
        /*0020*/ 	.byte	0x04, 0x46
        /*0022*/ 	.short	(.L_46 - .L_45)


	//   ....[0]....
.L_45:
        /*0024*/ 	.word	0x00000080


	//----- nvinfo : EIATTR_EXIT_INSTR_OFFSETS
	.align		4
.L_46:
        /*0028*/ 	.byte	0x04, 0x1c
        /*002a*/ 	.short	(.L_48 - .L_47)


	//   ....[0]....
.L_47:
        /*002c*/ 	.word	0x00000090


	//----- nvinfo : EIATTR_SW_WAR
	.align		4
.L_48:
        /*0030*/ 	.byte	0x04, 0x36
        /*0032*/ 	.short	(.L_50 - .L_49)
.L_49:
        /*0034*/ 	.word	0x00000008
.L_50:


//--------------------- .nv.callgraph             --------------------------
	.section	.nv.callgraph,"",@"SHT_CUDA_CALLGRAPH"
	.align	4
	.sectionentsize	8
	.align		4
        /*0000*/ 	.word	0x00000000
	.align		4
        /*0004*/ 	.word	0xffffffff
	.align		4
        /*0008*/ 	.word	index@(_Z19hello_gpu_thread_2dv)
	.align		4
        /*000c*/ 	.word	index@(vprintf)
	.align		4
        /*0010*/ 	.word	index@(_Z16hello_gpu_threadv)
	.align		4
        /*0014*/ 	.word	index@(vprintf)
	.align		4
        /*0018*/ 	.word	index@(_Z9hello_gpuv)
	.align		4
        /*001c*/ 	.word	index@(vprintf)
	.align		4
        /*0020*/ 	.word	0x00000000
	.align		4
        /*0024*/ 	.word	0xfffffffe
	.align		4
        /*0028*/ 	.word	0x00000000
	.align		4
        /*002c*/ 	.word	0xfffffffd
	.align		4
        /*0030*/ 	.word	0x00000000
	.align		4
        /*0034*/ 	.word	0xfffffffc


//--------------------- .nv.constant4             --------------------------
	.section	.nv.constant4,"a",@progbits
	.align	8
	.align		8
.nv.constant4:
        /*0000*/ 	.dword	vprintf
	.align		8
        /*0008*/ 	.dword	$str
	.align		8
        /*0010*/ 	.dword	$str$1
	.align		8
        /*0018*/ 	.dword	$str$2


//--------------------- .text._Z19hello_gpu_thread_2dv --------------------------
	.section	.text._Z19hello_gpu_thread_2dv,"ax",@progbits
	.align	128
        .global         _Z19hello_gpu_thread_2dv
        .type           _Z19hello_gpu_thread_2dv,@function
        .size           _Z19hello_gpu_thread_2dv,(.L_x_6 - _Z19hello_gpu_thread_2dv)
        .other          _Z19hello_gpu_thread_2dv,@"STO_CUDA_ENTRY STV_DEFAULT"
_Z19hello_gpu_thread_2dv:
.text._Z19hello_gpu_thread_2dv:
[----:B------:R-:W0:Y:S01]  /*0000*/  LDC R1, c[0x0][0x37c] ;  /* 0x0000df00ff017b82 */ /* 0x000e220000000800 */
[----:B------:R-:W1:Y:S01]  /*0010*/  S2R R8, SR_CTAID.X ;  /* 0x0000000000087919 */ /* 0x000e620000002500 */
[----:B0-----:R-:W-:Y:S01]  /*0020*/  VIADD R1, R1, 0xfffffff0 ;  /* 0xfffffff001017836 */ /* 0x001fe20000000000 */
[----:B------:R-:W-:Y:S01]  /*0030*/  MOV R0, 0x0 ;  /* 0x0000000000007802 */ /* 0x000fe20000000f00 */
[----:B------:R-:W0:Y:S01]  /*0040*/  LDCU UR4, c[0x0][0x2f8] ;  /* 0x00005f00ff0477ac */ /* 0x000e220008000800 */
[----:B------:R-:W1:Y:S03]  /*0050*/  S2R R9, SR_CTAID.Y ;  /* 0x0000000000097919 */ /* 0x000e660000002600 */
[----:B------:R2:W3:Y:S01]  /*0060*/  LDC.64 R2, c[0x4][R0] ;  /* 0x0100000000027b82 */ /* 0x0004e20000000a00 */
[----:B------:R-:W4:Y:S01]  /*0070*/  LDCU.64 UR6, c[0x4][0x18] ;  /* 0x01000300ff0677ac */ /* 0x000f220008000a00 */
[----:B------:R-:W1:Y:S01]  /*0080*/  S2R R10, SR_TID.X ;  /* 0x00000000000a7919 */ /* 0x000e620000002100 */
[----:B------:R-:W5:Y:S01]  /*0090*/  LDCU UR5, c[0x0][0x2fc] ;  /* 0x00005f80ff0577ac */ /* 0x000f620008000800 */
[----:B------:R-:W1:Y:S01]  /*00a0*/  S2R R11, SR_TID.Y ;  /* 0x00000000000b7919 */ /* 0x000e620000002200 */
[----:B0-----:R-:W-:Y:S01]  /*00b0*/  IADD3 R6, P0, PT, R1, UR4, RZ ;  /* 0x0000000401067c10 */ /* 0x001fe2000ff1e0ff */
[----:B----4-:R-:W-:Y:S01]  /*00c0*/  IMAD.U32 R4, RZ, RZ, UR6 ;  /* 0x00000006ff047e24 */ /* 0x010fe2000f8e00ff */
[----:B------:R-:W-:-:S03]  /*00d0*/  MOV R5, UR7 ;  /* 0x0000000700057c02 */ /* 0x000fc60008000f00 */
[----:B-----5:R-:W-:Y:S01]  /*00e0*/  IMAD.X R7, RZ, RZ, UR5, P0 ;  /* 0x00000005ff077e24 */ /* 0x020fe200080e06ff */
[----:B-1----:R2:W-:Y:S07]  /*00f0*/  STL.128 [R1], R8 ;  /* 0x0000000801007387 */ /* 0x0025ee0000100c00 */
[----:B------:R-:W-:-:S07]  /*0100*/  LEPC R20, `(.L_x_0) ;  /* 0x000000001014794e */ /* 0x000fce0000000000 */
[----:B--23--:R-:W-:Y:S05]  /*0110*/  CALL.ABS.NOINC R2 ;  /* 0x0000000002007343 */ /* 0x00cfea0003c00000 */
.L_x_0:
[----:B------:R-:W-:Y:S05]  /*0120*/  EXIT ;  /* 0x000000000000794d */ /* 0x000fea0003800000 */
.L_x_1:
[----:B------:R-:W-:-:S00]  /*0130*/  BRA `(.L_x_1) ;  /* 0xfffffffc00fc7947 */ /* 0x000fc0000383ffff */
[----:B------:R-:W-:-:S00]  /*0140*/  NOP ;  /* 0x0000000000007918 */ /* 0x000fc00000000000 */
        /* <DEDUP_REMOVED lines=11> */
.L_x_6:


//--------------------- .text._Z16hello_gpu_threadv --------------------------
	.section	.text._Z16hello_gpu_threadv,"ax",@progbits
	.align	128
        .global         _Z16hello_gpu_threadv
        .type           _Z16hello_gpu_threadv,@function
        .size           _Z16hello_gpu_threadv,(.L_x_7 - _Z16hello_gpu_threadv)
        .other          _Z16hello_gpu_threadv,@"STO_CUDA_ENTRY STV_DEFAULT"
_Z16hello_gpu_threadv:
.text._Z16hello_gpu_threadv:
[----:B------:R-:W0:Y:S01]  /*0000*/  LDC R1, c[0x0][0x37c] ;  /* 0x0000df00ff017b82 */ /* 0x000e220000000800 */
[----:B------:R-:W1:Y:S01]  /*0010*/  S2R R8, SR_CTAID.X ;  /* 0x0000000000087919 */ /* 0x000e620000002500 */
[----:B0-----:R-:W-:Y:S01]  /*0020*/  VIADD R1, R1, 0xfffffff8 ;  /* 0xfffffff801017836 */ /* 0x001fe20000000000 */
[----:B------:R-:W-:Y:S01]  /*0030*/  MOV R0, 0x0 ;  /* 0x0000000000007802 */ /* 0x000fe20000000f00 */
[----:B------:R-:W0:Y:S01]  /*0040*/  LDCU UR4, c[0x0][0x2f8] ;  /* 0x00005f00ff0477ac */ /* 0x000e220008000800 */
[----:B------:R-:W1:Y:S03]  /*0050*/  S2R R9, SR_TID.X ;  /* 0x0000000000097919 */ /* 0x000e660000002100 */
[----:B------:R2:W3:Y:S01]  /*0060*/  LDC.64 R2, c[0x4][R0] ;  /* 0x0100000000027b82 */ /* 0x0004e20000000a00 */
[----:B------:R-:W4:Y:S01]  /*0070*/  LDCU.64 UR6, c[0x4][0x10] ;  /* 0x01000200ff0677ac */ /* 0x000f220008000a00 */
[----:B------:R-:W5:Y:S01]  /*0080*/  LDCU UR5, c[0x0][0x2fc] ;  /* 0x00005f80ff0577ac */ /* 0x000f620008000800 */
[----:B0-----:R-:W-:Y:S01]  /*0090*/  IADD3 R6, P0, PT, R1, UR4, RZ ;  /* 0x0000000401067c10 */ /* 0x001fe2000ff1e0ff */
[----:B----4-:R-:W-:Y:S01]  /*00a0*/  IMAD.U32 R4, RZ, RZ, UR6 ;  /* 0x00000006ff047e24 */ /* 0x010fe2000f8e00ff */
[----:B------:R-:W-:-:S03]  /*00b0*/  MOV R5, UR7 ;  /* 0x0000000700057c02 */ /* 0x000fc60008000f00 */
[----:B-----5:R-:W-:Y:S01]  /*00c0*/  IMAD.X R7, RZ, RZ, UR5, P0 ;  /* 0x00000005ff077e24 */ /* 0x020fe200080e06ff */
[----:B-1----:R2:W-:Y:S07]  /*00d0*/  STL.64 [R1], R8 ;  /* 0x0000000801007387 */ /* 0x0025ee0000100a00 */
[----:B------:R-:W-:-:S07]  /*00e0*/  LEPC R20, `(.L_x_2) ;  /* 0x000000001014794e */ /* 0x000fce0000000000 */
[----:B--23--:R-:W-:Y:S05]  /*00f0*/  CALL.ABS.NOINC R2 ;  /* 0x0000000002007343 */ /* 0x00cfea0003c00000 */
.L_x_2:
[----:B------:R-:W-:Y:S05]  /*0100*/  EXIT ;  /* 0x000000000000794d */ /* 0x000fea0003800000 */
.L_x_3:
        /* <DEDUP_REMOVED lines=15> */
.L_x_7:


//--------------------- .text._Z9hello_gpuv       --------------------------
	.section	.text._Z9hello_gpuv,"ax",@progbits
	.align	128
        .global         _Z9hello_gpuv
        .type           _Z9hello_gpuv,@function
        .size           _Z9hello_gpuv,(.L_x_8 - _Z9hello_gpuv)
        .other          _Z9hello_gpuv,@"STO_CUDA_ENTRY STV_DEFAULT"
_Z9hello_gpuv:
.text._Z9hello_gpuv:
[----:B------:R-:W0:Y:S01]  /*0000*/  LDC R1, c[0x0][0x37c] ;  /* 0x0000df00ff017b82 */ /* 0x000e220000000800 */
[----:B------:R-:W-:Y:S01]  /*0010*/  MOV R0, 0x0 ;  /* 0x0000000000007802 */ /* 0x000fe20000000f00 */
[----:B------:R-:W1:Y:S01]  /*0020*/  LDCU.64 UR4, c[0x4][0x8] ;  /* 0x01000100ff0477ac */ /* 0x000e620008000a00 */
[----:B------:R-:W-:-:S05]  /*0030*/  CS2R R6, SRZ ;  /* 0x0000000000067805 */ /* 0x000fca000001ff00 */
[----:B------:R2:W3:Y:S01]  /*0040*/  LDC.64 R2, c[0x4][R0] ;  /* 0x0100000000027b82 */ /* 0x0004e20000000a00 */
[----:B-1----:R-:W-:Y:S02]  /*0050*/  IMAD.U32 R4, RZ, RZ, UR4 ;  /* 0x00000004ff047e24 */ /* 0x002fe4000f8e00ff */
[----:B--2---:R-:W-:-:S07]  /*0060*/  IMAD.U32 R5, RZ, RZ, UR5 ;  /* 0x00000005ff057e24 */ /* 0x004fce000f8e00ff */
[----:B------:R-:W-:-:S07]  /*0070*/  LEPC R20, `(.L_x_4) ;  /* 0x000000001014794e */ /* 0x000fce0000000000 */
[----:B0--3--:R-:W-:Y:S05]  /*0080*/  CALL.ABS.NOINC R2 ;  /* 0x0000000002007343 */ /* 0x009fea0003c00000 */
.L_x_4:
[----:B------:R-:W-:Y:S05]  /*0090*/  EXIT ;  /* 0x000000000000794d */ /* 0x000fea0003800000 */
.L_x_5:
        /* <DEDUP_REMOVED lines=14> */
.L_x_8:


//--------------------- .nv.global.init           --------------------------
	.section	.nv.global.init,"aw",@progbits
.nv.global.init:
	.type		$str,@object
	.size		$str,($str$1 - $str)
$str:
        /*0000*/ 	.byte	0x48, 0x65, 0x6c, 0x6c, 0x6f, 0x20, 0x66, 0x72, 0x6f, 0x6d, 0x20, 0x47, 0x50, 0x55, 0x0a, 0x00
	.type		$str$1,@object
	.size		$str$1,($str$2 - $str$1)
$str$1:
        /*0010*/ 	.byte	0x48, 0x65, 0x6c, 0x6c, 0x6f, 0x20, 0x66, 0x72, 0x6f, 0x6d, 0x20, 0x47, 0x50, 0x55, 0x20, 0x66
        /*0020*/ 	.byte	0x72, 0x6f, 0x6d, 0x20, 0x28, 0x62, 0x6c, 0x6f, 0x63, 0x6b, 0x3a, 0x20, 0x25, 0x64, 0x2c, 0x20
        /*0030*/ 	.byte	0x74, 0x68, 0x72, 0x65, 0x61, 0x64, 0x3a, 0x20, 0x25, 0x64, 0x20, 0x29, 0x0a, 0x00
	.type		$str$2,@object
	.size		$str$2,(.L_2 - $str$2)
$str$2:
        /*003e*/ 	.byte	0x48, 0x65, 0x6c, 0x6c, 0x6f, 0x20, 0x66, 0x72, 0x6f, 0x6d, 0x20, 0x47, 0x50, 0x55, 0x20, 0x66
        /*004e*/ 	.byte	0x72, 0x6f, 0x6d, 0x20, 0x28, 0x62, 0x6c, 0x6f, 0x63, 0x6b, 0x3a, 0x20, 0x28, 0x25, 0x64, 0x20
        /*005e*/ 	.byte	0x25, 0x64, 0x29, 0x2c, 0x20, 0x74, 0x68, 0x72, 0x65, 0x61, 0x64, 0x3a, 0x20, 0x28, 0x25, 0x64
        /*006e*/ 	.byte	0x20, 0x25, 0x64, 0x29, 0x20, 0x29, 0x0a, 0x00
.L_2:


//--------------------- .nv.shared.reserved.0     --------------------------
	.section	.nv.shared.reserved.0,"aw",@nobits
	.weak		__nv_reservedSMEM_offset_0_alias
	.size		__nv_reservedSMEM_offset_0_alias, 0, 64
	.other		__nv_reservedSMEM_offset_0_alias,@"STO_CUDA_RESERVED_SHARED STV_DEFAULT"
__nv_reservedSMEM_offset_0_alias:
	.zero		0
	.zero		64


//--------------------- .nv.constant0._Z19hello_gpu_thread_2dv --------------------------
	.section	.nv.constant0._Z19hello_gpu_thread_2dv,"a",@progbits
	.sectionflags	@""
	.align	4
.nv.constant0._Z19hello_gpu_thread_2dv:
	.zero		896


//--------------------- .nv.constant0._Z16hello_gpu_threadv --------------------------
	.section	.nv.constant0._Z16hello_gpu_threadv,"a",@progbits
	.sectionflags	@""
	.align	4
.nv.constant0._Z16hello_gpu_threadv:
	.zero		896


//--------------------- .nv.constant0._Z9hello_gpuv --------------------------
	.section	.nv.constant0._Z9hello_gpuv,"a",@progbits
	.sectionflags	@""
	.align	4
.nv.constant0._Z9hello_gpuv:
	.zero		896


//--------------------- SYMBOLS --------------------------

	.type		.nv.reservedSmem.offset0,@object
	.size		.nv.reservedSmem.offset0,0x4
	.type		vprintf,@function
